	.headerflags	@"EF_CUDA_TEXMODE_UNIFIED EF_CUDA_64BIT_ADDRESS EF_CUDA_ACCELERATORS EF_CUDA_SM90 EF_CUDA_VIRTUAL_SM(EF_CUDA_SM90)"
	.elftype	@"ET_EXEC"


//--------------------- .nv.info                  --------------------------
	.section	.nv.info,"",@"SHT_CUDA_INFO"
	.align	4


	//----- nvinfo : EIATTR_REGCOUNT
	.align		4
        /*0000*/ 	.byte	0x04, 0x2f
        /*0002*/ 	.short	(.L_1 - .L_0)
	.align		4
.L_0:
        /*0004*/ 	.word	index@(triton_poi_fused__to_copy_scatter_add_1)
        /*0008*/ 	.word	0x00000008


	//----- nvinfo : EIATTR_MIN_STACK_SIZE
	.align		4
.L_1:
        /*000c*/ 	.byte	0x04, 0x12
        /*000e*/ 	.short	(.L_3 - .L_2)
	.align		4
.L_2:
        /*0010*/ 	.word	index@(triton_poi_fused__to_copy_scatter_add_1)
        /*0014*/ 	.word	0x00000000


	//----- nvinfo : EIATTR_FRAME_SIZE
	.align		4
.L_3:
        /*0018*/ 	.byte	0x04, 0x11
        /*001a*/ 	.short	(.L_5 - .L_4)
	.align		4
.L_4:
        /*001c*/ 	.word	index@(triton_poi_fused__to_copy_scatter_add_1)
        /*0020*/ 	.word	0x00000000


	//----- nvinfo : EIATTR_MIN_STACK_SIZE
	.align		4
.L_5:
        /*0024*/ 	.byte	0x04, 0x12
        /*0026*/ 	.short	(.L_7 - .L_6)
	.align		4
.L_6:
        /*0028*/ 	.word	index@(triton_poi_fused__to_copy_scatter_add_1)
        /*002c*/ 	.word	0x00000000
.L_7:


//--------------------- .nv.info.triton_poi_fused__to_copy_scatter_add_1 --------------------------
	.section	.nv.info.triton_poi_fused__to_copy_scatter_add_1,"",@"SHT_CUDA_INFO"
	.sectionflags	@""
	.align	4


	//----- nvinfo : EIATTR_CUDA_API_VERSION
	.align		4
        /*0000*/ 	.byte	0x04, 0x37
        /*0002*/ 	.short	(.L_9 - .L_8)
.L_8:
        /*0004*/ 	.word	0x0000007c


	//----- nvinfo : EIATTR_KPARAM_INFO
	.align		4
.L_9:
        /*0008*/ 	.byte	0x04, 0x17
        /*000a*/ 	.short	(.L_11 - .L_10)
.L_10:
        /*000c*/ 	.word	0x00000000
        /*0010*/ 	.short	0x0001
        /*0012*/ 	.short	0x0008
        /*0014*/ 	.byte	0x00, 0xf0, 0x11, 0x00


	//----- nvinfo : EIATTR_KPARAM_INFO
	.align		4
.L_11:
        /*0018*/ 	.byte	0x04, 0x17
        /*001a*/ 	.short	(.L_13 - .L_12)
.L_12:
        /*001c*/ 	.word	0x00000000
        /*0020*/ 	.short	0x0000
        /*0022*/ 	.short	0x0000
        /*0024*/ 	.byte	0x00, 0xf4, 0x21, 0x00


	//----- nvinfo : EIATTR_SPARSE_MMA_MASK
	.align		4
.L_13:
        /*0028*/ 	.byte	0x03, 0x50
        /*002a*/ 	.short	0x0000


	//----- nvinfo : EIATTR_MAXREG_COUNT
	.align		4
        /*002c*/ 	.byte	0x03, 0x1b
        /*002e*/ 	.short	0x00ff


	//----- nvinfo : EIATTR_EXIT_INSTR_OFFSETS
	.align		4
        /*0030*/ 	.byte	0x04, 0x1c
        /*0032*/ 	.short	(.L_15 - .L_14)


	//   ....[0]....
.L_14:
        /*0034*/ 	.word	0x00000090


	//   ....[1]....
        /*0038*/ 	.word	0x000000c0


	//----- nvinfo : EIATTR_REQNTID
	.align		4
.L_15:
        /*003c*/ 	.byte	0x04, 0x10
        /*003e*/ 	.short	(.L_17 - .L_16)
.L_16:
        /*0040*/ 	.word	0x00000020
        /*0044*/ 	.word	0x00000001
        /*0048*/ 	.word	0x00000001


	//----- nvinfo : EIATTR_CBANK_PARAM_SIZE
	.align		4
.L_17:
        /*004c*/ 	.byte	0x03, 0x19
        /*004e*/ 	.short	0x000c


	//----- nvinfo : EIATTR_PARAM_CBANK
	.align		4
        /*0050*/ 	.byte	0x04, 0x0a
        /*0052*/ 	.short	(.L_19 - .L_18)
	.align		4
.L_18:
        /*0054*/ 	.word	index@(.nv.constant0.triton_poi_fused__to_copy_scatter_add_1)
        /*0058*/ 	.short	0x0210
        /*005a*/ 	.short	0x000c


	//----- nvinfo : EIATTR_SW_WAR
	.align		4
.L_19:
        /*005c*/ 	.byte	0x04, 0x36
        /*005e*/ 	.short	(.L_21 - .L_20)
.L_20:
        /*0060*/ 	.word	0x00000008
.L_21:


//--------------------- .nv.callgraph             --------------------------
	.section	.nv.callgraph,"",@"SHT_CUDA_CALLGRAPH"
	.align	4
	.sectionentsize	8
	.align		4
        /*0000*/ 	.word	0x00000000
	.align		4
        /*0004*/ 	.word	0xffffffff
	.align		4
        /*0008*/ 	.word	0x00000000
	.align		4
        /*000c*/ 	.word	0xfffffffe
	.align		4
        /*0010*/ 	.word	0x00000000
	.align		4
        /*0014*/ 	.word	0xfffffffd
	.align		4
        /*0018*/ 	.word	0x00000000
	.align		4
        /*001c*/ 	.word	0xfffffffc


//--------------------- .text.triton_poi_fused__to_copy_scatter_add_1 --------------------------
	.section	.text.triton_poi_fused__to_copy_scatter_add_1,"ax",@progbits
	.align	128
        .global         triton_poi_fused__to_copy_scatter_add_1
        .type           triton_poi_fused__to_copy_scatter_add_1,@function
        .size           triton_poi_fused__to_copy_scatter_add_1,(.L_x_1 - triton_poi_fused__to_copy_scatter_add_1)
        .other          triton_poi_fused__to_copy_scatter_add_1,@"STO_CUDA_ENTRY STV_DEFAULT"
triton_poi_fused__to_copy_scatter_add_1:
.text.triton_poi_fused__to_copy_scatter_add_1:
[----:B------:R-:W0:Y:S02]  /*0000*/  LDC R1, c[0x0][0x28] ;  /* 0x00000a00ff017b82 */ /* 0x000e240000000800 */
[----:B------:R-:W1:Y:S01]  /*0010*/  S2R R0, SR_TID.X ;  /* 0x0000000000007919 */ /* 0x000e620000002100 */
[----:B------:R-:W2:Y:S01]  /*0020*/  LDC.64 R2, c[0x0][0x210] ;  /* 0x00008400ff027b82 */ /* 0x000ea20000000a00 */
[----:B------:R-:W3:Y:S01]  /*0030*/  S2R R5, SR_CTAID.X ;  /* 0x0000000000057919 */ /* 0x000ee20000002500 */
[----:B-1----:R-:W-:-:S05]  /*0040*/  IMAD.SHL.U32 R0, R0, 0x2, RZ ;  /* 0x0000000200007824 */ /* 0x002fca00078e00ff */
[----:B------:R-:W-:-:S04]  /*0050*/  LOP3.LUT R0, R0, 0x3e, RZ, 0xc0, !PT ;  /* 0x0000003e00007812 */ /* 0x000fc800078ec0ff */
[----:B---3--:R-:W-:-:S04]  /*0060*/  LEA R5, R5, R0, 0x6 ;  /* 0x0000000005057211 */ /* 0x008fc800078e30ff */
[C---:B------:R-:W-:Y:S01]  /*0070*/  ISETP.GE.AND P0, PT, R5.reuse, 0x40, PT ;  /* 0x000000400500780c */ /* 0x040fe20003f06270 */
[----:B--2---:R-:W-:-:S12]  /*0080*/  IMAD.WIDE R2, R5, 0x4, R2 ;  /* 0x0000000405027825 */ /* 0x004fd800078e0202 */
[----:B------:R-:W-:Y:S05]  /*0090*/  @P0 EXIT ;  /* 0x000000000000094d */ /* 0x000fea0003800000 */
[----:B------:R-:W-:Y:S02]  /*00a0*/  ULDC.64 UR4, c[0x0][0x208] ;  /* 0x0000820000047ab9 */ /* 0x000fe40000000a00 */
[----:B------:R-:W-:Y:S01]  /*00b0*/  STG.E.64 desc[UR4][R2.64], RZ ;  /* 0x000000ff02007986 */ /* 0x000fe2000c101b04 */
[----:B------:R-:W-:Y:S05]  /*00c0*/  EXIT ;  /* 0x000000000000794d */ /* 0x000fea0003800000 */
.L_x_0:
[----:B------:R-:W-:-:S00]  /*00d0*/  BRA `(.L_x_0) ;  /* 0xfffffffc00fc7947 */ /* 0x000fc0000383ffff */
[----:B------:R-:W-:-:S00]  /*00e0*/  NOP ;  /* 0x0000000000007918 */ /* 0x000fc00000000000 */
        /* <DEDUP_REMOVED lines=9> */
.L_x_1:


//--------------------- .nv.constant0.triton_poi_fused__to_copy_scatter_add_1 --------------------------
	.section	.nv.constant0.triton_poi_fused__to_copy_scatter_add_1,"a",@progbits
	.sectionflags	@""
	.align	4
.nv.constant0.triton_poi_fused__to_copy_scatter_add_1:
	.zero		540
